	.headerflags	@"EF_CUDA_TEXMODE_UNIFIED EF_CUDA_64BIT_ADDRESS EF_CUDA_ACCELERATORS EF_CUDA_SM90 EF_CUDA_VIRTUAL_SM(EF_CUDA_SM90)"
	.elftype	@"ET_EXEC"


//--------------------- .nv.info                  --------------------------
	.section	.nv.info,"",@"SHT_CUDA_INFO"
	.align	4


	//----- nvinfo : EIATTR_REGCOUNT
	.align		4
        /*0000*/ 	.byte	0x04, 0x2f
        /*0002*/ 	.short	(.L_3 - .L_2)
	.align		4
.L_2:
        /*0004*/ 	.word	index@(triton_poi_fused__native_batch_norm_legit_no_training_relu_7)
        /*0008*/ 	.word	0x00000012


	//----- nvinfo : EIATTR_MIN_STACK_SIZE
	.align		4
.L_3:
        /*000c*/ 	.byte	0x04, 0x12
        /*000e*/ 	.short	(.L_5 - .L_4)
	.align		4
.L_4:
        /*0010*/ 	.word	index@(triton_poi_fused__native_batch_norm_legit_no_training_relu_7)
        /*0014*/ 	.word	0x00000000


	//----- nvinfo : EIATTR_FRAME_SIZE
	.align		4
.L_5:
        /*0018*/ 	.byte	0x04, 0x11
        /*001a*/ 	.short	(.L_7 - .L_6)
	.align		4
.L_6:
        /*001c*/ 	.word	index@(triton_poi_fused__native_batch_norm_legit_no_training_relu_7)
        /*0020*/ 	.word	0x00000000


	//----- nvinfo : EIATTR_MIN_STACK_SIZE
	.align		4
.L_7:
        /*0024*/ 	.byte	0x04, 0x12
        /*0026*/ 	.short	(.L_9 - .L_8)
	.align		4
.L_8:
        /*0028*/ 	.word	index@(triton_poi_fused__native_batch_norm_legit_no_training_relu_7)
        /*002c*/ 	.word	0x00000000
.L_9:


//--------------------- .nv.info.triton_poi_fused__native_batch_norm_legit_no_training_relu_7 --------------------------
	.section	.nv.info.triton_poi_fused__native_batch_norm_legit_no_training_relu_7,"",@"SHT_CUDA_INFO"
	.sectionflags	@""
	.align	4


	//----- nvinfo : EIATTR_CUDA_API_VERSION
	.align		4
        /*0000*/ 	.byte	0x04, 0x37
        /*0002*/ 	.short	(.L_11 - .L_10)
.L_10:
        /*0004*/ 	.word	0x0000007c


	//----- nvinfo : EIATTR_KPARAM_INFO
	.align		4
.L_11:
        /*0008*/ 	.byte	0x04, 0x17
        /*000a*/ 	.short	(.L_13 - .L_12)
.L_12:
        /*000c*/ 	.word	0x00000000
        /*0010*/ 	.short	0x0006
        /*0012*/ 	.short	0x0030
        /*0014*/ 	.byte	0x00, 0xf0, 0x11, 0x00


	//----- nvinfo : EIATTR_KPARAM_INFO
	.align		4
.L_13:
        /*0018*/ 	.byte	0x04, 0x17
        /*001a*/ 	.short	(.L_15 - .L_14)
.L_14:
        /*001c*/ 	.word	0x00000000
        /*0020*/ 	.short	0x0005
        /*0022*/ 	.short	0x0028
        /*0024*/ 	.byte	0x00, 0xf4, 0x21, 0x00


	//----- nvinfo : EIATTR_KPARAM_INFO
	.align		4
.L_15:
        /*0028*/ 	.byte	0x04, 0x17
        /*002a*/ 	.short	(.L_17 - .L_16)
.L_16:
        /*002c*/ 	.word	0x00000000
        /*0030*/ 	.short	0x0004
        /*0032*/ 	.short	0x0020
        /*0034*/ 	.byte	0x00, 0xf4, 0x21, 0x00


	//----- nvinfo : EIATTR_KPARAM_INFO
	.align		4
.L_17:
        /*0038*/ 	.byte	0x04, 0x17
        /*003a*/ 	.short	(.L_19 - .L_18)
.L_18:
        /*003c*/ 	.word	0x00000000
        /*0040*/ 	.short	0x0003
        /*0042*/ 	.short	0x0018
        /*0044*/ 	.byte	0x00, 0xf4, 0x21, 0x00


	//----- nvinfo : EIATTR_KPARAM_INFO
	.align		4
.L_19:
        /*0048*/ 	.byte	0x04, 0x17
        /*004a*/ 	.short	(.L_21 - .L_20)
.L_20:
        /*004c*/ 	.word	0x00000000
        /*0050*/ 	.short	0x0002
        /*0052*/ 	.short	0x0010
        /*0054*/ 	.byte	0x00, 0xf4, 0x21, 0x00


	//----- nvinfo : EIATTR_KPARAM_INFO
	.align		4
.L_21:
        /*0058*/ 	.byte	0x04, 0x17
        /*005a*/ 	.short	(.L_23 - .L_22)
.L_22:
        /*005c*/ 	.word	0x00000000
        /*0060*/ 	.short	0x0001
        /*0062*/ 	.short	0x0008
        /*0064*/ 	.byte	0x00, 0xf4, 0x21, 0x00


	//----- nvinfo : EIATTR_KPARAM_INFO
	.align		4
.L_23:
        /*0068*/ 	.byte	0x04, 0x17
        /*006a*/ 	.short	(.L_25 - .L_24)
.L_24:
        /*006c*/ 	.word	0x00000000
        /*0070*/ 	.short	0x0000
        /*0072*/ 	.short	0x0000
        /*0074*/ 	.byte	0x00, 0xf4, 0x21, 0x00


	//----- nvinfo : EIATTR_SPARSE_MMA_MASK
	.align		4
.L_25:
        /*0078*/ 	.byte	0x03, 0x50
        /*007a*/ 	.short	0x0000


	//----- nvinfo : EIATTR_MAXREG_COUNT
	.align		4
        /*007c*/ 	.byte	0x03, 0x1b
        /*007e*/ 	.short	0x00ff


	//----- nvinfo : EIATTR_EXIT_INSTR_OFFSETS
	.align		4
        /*0080*/ 	.byte	0x04, 0x1c
        /*0082*/ 	.short	(.L_27 - .L_26)


	//   ....[0]....
.L_26:
        /*0084*/ 	.word	0x00000330


	//   ....[1]....
        /*0088*/ 	.word	0x00000350


	//----- nvinfo : EIATTR_REQNTID
	.align		4
.L_27:
        /*008c*/ 	.byte	0x04, 0x10
        /*008e*/ 	.short	(.L_29 - .L_28)
.L_28:
        /*0090*/ 	.word	0x00000080
        /*0094*/ 	.word	0x00000001
        /*0098*/ 	.word	0x00000001


	//----- nvinfo : EIATTR_CBANK_PARAM_SIZE
	.align		4
.L_29:
        /*009c*/ 	.byte	0x03, 0x19
        /*009e*/ 	.short	0x0034


	//----- nvinfo : EIATTR_PARAM_CBANK
	.align		4
        /*00a0*/ 	.byte	0x04, 0x0a
        /*00a2*/ 	.short	(.L_31 - .L_30)
	.align		4
.L_30:
        /*00a4*/ 	.word	index@(.nv.constant0.triton_poi_fused__native_batch_norm_legit_no_training_relu_7)
        /*00a8*/ 	.short	0x0210
        /*00aa*/ 	.short	0x0034


	//----- nvinfo : EIATTR_SW_WAR
	.align		4
.L_31:
        /*00ac*/ 	.byte	0x04, 0x36
        /*00ae*/ 	.short	(.L_33 - .L_32)
.L_32:
        /*00b0*/ 	.word	0x00000008
.L_33:


//--------------------- .nv.callgraph             --------------------------
	.section	.nv.callgraph,"",@"SHT_CUDA_CALLGRAPH"
	.align	4
	.sectionentsize	8
	.align		4
        /*0000*/ 	.word	0x00000000
	.align		4
        /*0004*/ 	.word	0xffffffff
	.align		4
        /*0008*/ 	.word	0x00000000
	.align		4
        /*000c*/ 	.word	0xfffffffe
	.align		4
        /*0010*/ 	.word	0x00000000
	.align		4
        /*0014*/ 	.word	0xfffffffd
	.align		4
        /*0018*/ 	.word	0x00000000
	.align		4
        /*001c*/ 	.word	0xfffffffc


//--------------------- .nv.constant4             --------------------------
	.section	.nv.constant4,"a",@progbits
	.align	8
	.align		8
.nv.constant4:
        /*0000*/ 	.dword	_$_str
	.align		8
        /*0008*/ 	.dword	_$_str_$_2


//--------------------- .text.triton_poi_fused__native_batch_norm_legit_no_training_relu_7 --------------------------
	.section	.text.triton_poi_fused__native_batch_norm_legit_no_training_relu_7,"ax",@progbits
	.align	128
        .global         triton_poi_fused__native_batch_norm_legit_no_training_relu_7
        .type           triton_poi_fused__native_batch_norm_legit_no_training_relu_7,@function
        .size           triton_poi_fused__native_batch_norm_legit_no_training_relu_7,(.L_x_1 - triton_poi_fused__native_batch_norm_legit_no_training_relu_7)
        .other          triton_poi_fused__native_batch_norm_legit_no_training_relu_7,@"STO_CUDA_ENTRY STV_DEFAULT"
triton_poi_fused__native_batch_norm_legit_no_training_relu_7:
.text.triton_poi_fused__native_batch_norm_legit_no_training_relu_7:
[----:B------:R-:W0:Y:S01]  /*0000*/  LDC R1, c[0x0][0x28] ;  /* 0x00000a00ff017b82 */ /* 0x000e220000000800 */
[----:B------:R-:W1:Y:S07]  /*0010*/  S2R R0, SR_TID.X ;  /* 0x0000000000007919 */ /* 0x000e6e0000002100 */
[----:B------:R-:W2:Y:S01]  /*0020*/  LDC.64 R8, c[0x0][0x220] ;  /* 0x00008800ff087b82 */ /* 0x000ea20000000a00 */
[----:B------:R-:W-:Y:S01]  /*0030*/  HFMA2.MMA R14, -RZ, RZ, 0, 0 ;  /* 0x00000000ff0e7435 */ /* 0x000fe200000001ff */
[----:B------:R-:W-:Y:S01]  /*0040*/  ULDC.64 UR4, c[0x0][0x208] ;  /* 0x0000820000047ab9 */ /* 0x000fe20000000a00 */
[----:B------:R-:W3:Y:S05]  /*0050*/  S2R R3, SR_CTAID.X ;  /* 0x0000000000037919 */ /* 0x000eea0000002500 */
[----:B------:R-:W4:Y:S08]  /*0060*/  LDC.64 R6, c[0x0][0x218] ;  /* 0x00008600ff067b82 */ /* 0x000f300000000a00 */
[----:B------:R-:W5:Y:S08]  /*0070*/  LDC.64 R10, c[0x0][0x228] ;  /* 0x00008a00ff0a7b82 */ /* 0x000f700000000a00 */
[----:B------:R-:W4:Y:S01]  /*0080*/  LDC.64 R12, c[0x0][0x230] ;  /* 0x00008c00ff0c7b82 */ /* 0x000f220000000a00 */
[----:B-1----:R-:W-:-:S02]  /*0090*/  LOP3.LUT R0, R0, 0x7f, RZ, 0xc0, !PT ;  /* 0x0000007f00007812 */ /* 0x002fc400078ec0ff */
[----:B---3--:R-:W-:Y:S02]  /*00a0*/  SHF.R.S32.HI R2, RZ, 0x18, R3 ;  /* 0x00000018ff027819 */ /* 0x008fe40000011403 */
[----:B------:R-:W-:Y:S02]  /*00b0*/  LEA R0, R3, R0, 0x7 ;  /* 0x0000000003007211 */ /* 0x000fe400078e38ff */
[----:B------:R-:W-:Y:S02]  /*00c0*/  SGXT R3, R2, 0x1 ;  /* 0x000000010203781a */ /* 0x000fe40000000200 */
[----:B------:R-:W-:Y:S02]  /*00d0*/  ISETP.GE.AND P0, PT, R0, 0x180, PT ;  /* 0x000001800000780c */ /* 0x000fe40003f06270 */
[----:B------:R-:W-:-:S04]  /*00e0*/  LEA.HI R3, R3, R0, RZ, 0x2 ;  /* 0x0000000003037211 */ /* 0x000fc800078f10ff */
[----:B------:R-:W-:-:S05]  /*00f0*/  SHF.R.S32.HI R3, RZ, 0x2, R3 ;  /* 0x00000002ff037819 */ /* 0x000fca0000011403 */
[----:B------:R-:W-:-:S05]  /*0100*/  IMAD.HI R2, R3, 0x2aaaaaab, RZ ;  /* 0x2aaaaaab03027827 */ /* 0x000fca00078e02ff */
[----:B------:R-:W-:-:S04]  /*0110*/  SHF.R.U32.HI R5, RZ, 0x1f, R2 ;  /* 0x0000001fff057819 */ /* 0x000fc80000011602 */
[----:B------:R-:W-:Y:S02]  /*0120*/  LEA.HI R2, R2, R5, RZ, 0x1e ;  /* 0x0000000502027211 */ /* 0x000fe400078ff0ff */
[----:B------:R-:W1:Y:S03]  /*0130*/  LDC.64 R4, c[0x0][0x210] ;  /* 0x00008400ff047b82 */ /* 0x000e660000000a00 */
[----:B------:R-:W-:-:S04]  /*0140*/  IMAD R15, R2, -0x18, R3 ;  /* 0xffffffe8020f7824 */ /* 0x000fc800078e0203 */
[----:B--2---:R-:W-:-:S05]  /*0150*/  IMAD.WIDE R8, R15, 0x4, R8 ;  /* 0x000000040f087825 */ /* 0x004fca00078e0208 */
[----:B------:R5:W2:Y:S01]  /*0160*/  @!P0 LDG.E.EL R14, desc[UR4][R8.64] ;  /* 0x00000004080e8981 */ /* 0x000aa2000c2e1900 */
[----:B------:R-:W-:Y:S01]  /*0170*/  CS2R R2, SRZ ;  /* 0x0000000000027805 */ /* 0x000fe2000001ff00 */
[----:B----4-:R-:W-:-:S05]  /*0180*/  IMAD.WIDE R6, R15, 0x4, R6 ;  /* 0x000000040f067825 */ /* 0x010fca00078e0206 */
[----:B------:R3:W4:Y:S01]  /*0190*/  @!P0 LDG.E.EL R3, desc[UR4][R6.64] ;  /* 0x0000000406038981 */ /* 0x000722000c2e1900 */
[----:B-1----:R-:W-:-:S04]  /*01a0*/  IMAD.WIDE R4, R0, 0x4, R4 ;  /* 0x0000000400047825 */ /* 0x002fc800078e0204 */
[C---:B-----5:R-:W-:Y:S01]  /*01b0*/  IMAD.WIDE R8, R15.reuse, 0x4, R10 ;  /* 0x000000040f087825 */ /* 0x060fe200078e020a */
[----:B------:R1:W4:Y:S03]  /*01c0*/  @!P0 LDG.E R2, desc[UR4][R4.64] ;  /* 0x0000000404028981 */ /* 0x000326000c1e1900 */
[----:B0-----:R-:W-:Y:S01]  /*01d0*/  IMAD.WIDE R10, R15, 0x4, R12 ;  /* 0x000000040f0a7825 */ /* 0x001fe200078e020c */
[----:B------:R-:W-:-:S06]  /*01e0*/  CS2R R12, SRZ ;  /* 0x00000000000c7805 */ /* 0x000fcc000001ff00 */
[----:B------:R-:W5:Y:S01]  /*01f0*/  @!P0 LDG.E.EL R12, desc[UR4][R8.64] ;  /* 0x00000004080c8981 */ /* 0x000f62000c2e1900 */
[----:B---3--:R-:W-:Y:S01]  /*0200*/  MOV R6, 0x3e800000 ;  /* 0x3e80000000067802 */ /* 0x008fe20000000f00 */
[----:B-1----:R-:W0:Y:S02]  /*0210*/  LDC.64 R4, c[0x0][0x238] ;  /* 0x00008e00ff047b82 */ /* 0x002e240000000a00 */
[----:B------:R-:W5:Y:S01]  /*0220*/  @!P0 LDG.E.EL R13, desc[UR4][R10.64] ;  /* 0x000000040a0d8981 */ /* 0x000f62000c2e1900 */
[----:B--2---:R-:W-:-:S04]  /*0230*/  FADD R14, R14, 9.9999997473787516356e-06 ;  /* 0x3727c5ac0e0e7421 */ /* 0x004fc80000000000 */
[----:B------:R-:W1:Y:S02]  /*0240*/  MUFU.SQRT R15, R14 ;  /* 0x0000000e000f7308 */ /* 0x000e640000002000 */
[C---:B-1----:R-:W-:Y:S02]  /*0250*/  FSETP.GT.AND P1, PT, R15.reuse, 8.50705917302346158658e+37, PT ;  /* 0x7e8000000f00780b */ /* 0x042fe40003f24000 */
[----:B------:R-:W-:-:S11]  /*0260*/  FSETP.GEU.AND P2, PT, R15, 1.175494350822287508e-38, PT ;  /* 0x008000000f00780b */ /* 0x000fd60003f4e000 */
[----:B------:R-:W-:-:S04]  /*0270*/  @P1 FMUL R15, R15, 0.25 ;  /* 0x3e8000000f0f1820 */ /* 0x000fc80000400000 */
[----:B------:R-:W-:-:S06]  /*0280*/  @!P2 FMUL R15, R15, 16777216 ;  /* 0x4b8000000f0fa820 */ /* 0x000fcc0000400000 */
[----:B------:R-:W1:Y:S01]  /*0290*/  MUFU.RCP R15, R15 ;  /* 0x0000000f000f7308 */ /* 0x000e620000001000 */
[----:B------:R-:W-:Y:S01]  /*02a0*/  FSEL R6, R6, 1, P1 ;  /* 0x3f80000006067808 */ /* 0x000fe20000800000 */
[----:B----4-:R-:W-:-:S04]  /*02b0*/  FADD R2, -R3, R2 ;  /* 0x0000000203027221 */ /* 0x010fc80000000100 */
[----:B------:R-:W-:-:S04]  /*02c0*/  @!P2 FMUL R6, R6, 16777216 ;  /* 0x4b8000000606a820 */ /* 0x000fc80000400000 */
[----:B-1----:R-:W-:-:S04]  /*02d0*/  FMUL R3, R15, R6 ;  /* 0x000000060f037220 */ /* 0x002fc80000400000 */
[----:B------:R-:W-:-:S04]  /*02e0*/  FMUL R2, R2, R3 ;  /* 0x0000000302027220 */ /* 0x000fc80000400000 */
[----:B-----5:R-:W-:Y:S01]  /*02f0*/  FFMA R12, R2, R12, R13 ;  /* 0x0000000c020c7223 */ /* 0x020fe2000000000d */
[----:B0-----:R-:W-:-:S04]  /*0300*/  IMAD.WIDE R2, R0, 0x4, R4 ;  /* 0x0000000400027825 */ /* 0x001fc800078e0204 */
[----:B------:R-:W-:-:S04]  /*0310*/  FSETP.GEU.AND P1, PT, R12, RZ, PT ;  /* 0x000000ff0c00720b */ /* 0x000fc80003f2e000 */
[----:B------:R-:W-:Y:S01]  /*0320*/  FSEL R5, R12, RZ, P1 ;  /* 0x000000ff0c057208 */ /* 0x000fe20000800000 */
[----:B------:R-:W-:Y:S08]  /*0330*/  @P0 EXIT ;  /* 0x000000000000094d */ /* 0x000ff00003800000 */
[----:B------:R-:W-:Y:S01]  /*0340*/  STG.E desc[UR4][R2.64], R5 ;  /* 0x0000000502007986 */ /* 0x000fe2000c101904 */
[----:B------:R-:W-:Y:S05]  /*0350*/  EXIT ;  /* 0x000000000000794d */ /* 0x000fea0003800000 */
.L_x_0:
[----:B------:R-:W-:-:S00]  /*0360*/  BRA `(.L_x_0) ;  /* 0xfffffffc00fc7947 */ /* 0x000fc0000383ffff */
[----:B------:R-:W-:-:S00]  /*0370*/  NOP ;  /* 0x0000000000007918 */ /* 0x000fc00000000000 */
        /* <DEDUP_REMOVED lines=8> */
.L_x_1:


//--------------------- .nv.global.init           --------------------------
	.section	.nv.global.init,"aw",@progbits
.nv.global.init:
	.type		_$_str,@object
	.size		_$_str,(_$_str_$_2 - _$_str)
_$_str:
        /*0000*/ 	.byte	0x5f, 0x5f, 0x43, 0x55, 0x44, 0x41, 0x5f, 0x46, 0x54, 0x5a, 0x00
	.type		_$_str_$_2,@object
	.size		_$_str_$_2,(.L_1 - _$_str_$_2)
_$_str_$_2:
        /*000b*/ 	.byte	0x5f, 0x5f, 0x43, 0x55, 0x44, 0x41, 0x5f, 0x50, 0x52, 0x45, 0x43, 0x5f, 0x53, 0x51, 0x52, 0x54
        /*001b*/ 	.byte	0x00
.L_1:


//--------------------- .nv.constant0.triton_poi_fused__native_batch_norm_legit_no_training_relu_7 --------------------------
	.section	.nv.constant0.triton_poi_fused__native_batch_norm_legit_no_training_relu_7,"a",@progbits
	.sectionflags	@""
	.align	4
.nv.constant0.triton_poi_fused__native_batch_norm_legit_no_training_relu_7:
	.zero		580
